//
// Generated by NVIDIA NVVM Compiler
//
// Compiler Build ID: CL-36424714
// Cuda compilation tools, release 13.0, V13.0.88
// Based on NVVM 20.0.0
//

.version 9.0
.target sm_100
.address_size 64

	// .globl	_Z21max_in_strided_groupsPfS_
.global .align 1 .b8 _ZN34_INTERNAL_43212b14_4_k_cu_25fe74f14cuda3std3__436_GLOBAL__N__43212b14_4_k_cu_25fe74f16ignoreE[1];
.global .align 1 .b8 _ZN34_INTERNAL_43212b14_4_k_cu_25fe74f14cuda3std3__45__cpo5beginE[1];
.global .align 1 .b8 _ZN34_INTERNAL_43212b14_4_k_cu_25fe74f14cuda3std3__45__cpo3endE[1];
.global .align 1 .b8 _ZN34_INTERNAL_43212b14_4_k_cu_25fe74f14cuda3std3__45__cpo6cbeginE[1];
.global .align 1 .b8 _ZN34_INTERNAL_43212b14_4_k_cu_25fe74f14cuda3std3__45__cpo4cendE[1];
.global .align 1 .b8 _ZN34_INTERNAL_43212b14_4_k_cu_25fe74f14cuda3std3__419piecewise_constructE[1];
.global .align 1 .b8 _ZN34_INTERNAL_43212b14_4_k_cu_25fe74f14cuda3std3__48in_placeE[1];
.global .align 1 .b8 _ZN34_INTERNAL_43212b14_4_k_cu_25fe74f14cuda3std6ranges3__45__cpo4swapE[1];
.global .align 1 .b8 _ZN34_INTERNAL_43212b14_4_k_cu_25fe74f14cuda3std6ranges3__45__cpo9iter_moveE[1];
.global .align 1 .b8 _ZN34_INTERNAL_43212b14_4_k_cu_25fe74f14cuda3std6ranges3__45__cpo7advanceE[1];

.visible .entry _Z21max_in_strided_groupsPfS_(
	.param .u64 .ptr .align 1 _Z21max_in_strided_groupsPfS__param_0,
	.param .u64 .ptr .align 1 _Z21max_in_strided_groupsPfS__param_1
)
{
	.reg .pred 	%p<22>;
	.reg .b32 	%r<70>;
	.reg .b32 	%f<22>;
	.reg .b64 	%rd<9>;

	ld.param.u64 	%rd2, [_Z21max_in_strided_groupsPfS__param_0];
	ld.param.u64 	%rd1, [_Z21max_in_strided_groupsPfS__param_1];
	cvta.to.global.u64 	%rd3, %rd2;
	mov.u32 	%r28, %tid.x;
	mov.u32 	%r29, %ctaid.x;
	mov.u32 	%r30, %ntid.x;
	mad.lo.s32 	%r1, %r29, %r30, %r28;
	mul.wide.s32 	%rd4, %r1, 4;
	add.s64 	%rd5, %rd3, %rd4;
	ld.global.f32 	%f20, [%rd5];
	mov.u32 	%r31, %tid.y;
	mov.u32 	%r32, %tid.z;
	mov.u32 	%r33, %ntid.y;
	mad.lo.s32 	%r34, %r32, %r33, %r31;
	mad.lo.s32 	%r35, %r34, %r30, %r28;
	and.b32  	%r36, %r35, 3;
	match.any.sync.b32 	%r2, %r36, -1;
	// begin inline asm
	mov.u32 %r65, %laneid;
	// end inline asm
	popc.b32 	%r4, %r2;
	brev.b32 	%r37, %r2;
	bfind.shiftamt.u32 	%r5, %r37;
	setp.eq.s32 	%p1, %r5, %r65;
	mov.b32 	%r38, -1;
	vote.sync.ballot.b32 	%r39, %p1, %r38;
	setp.ne.s32 	%p3, %r2, -1;
	@%p3 bra 	$L__BB0_2;
	mov.b32 	%r51, %f20;
	shfl.sync.bfly.b32	%r52|%p17, %r51, 16, 31, -1;
	mov.b32 	%f10, %r52;
	max.f32 	%f11, %f20, %f10;
	mov.b32 	%r53, %f11;
	shfl.sync.bfly.b32	%r54|%p18, %r53, 8, 31, -1;
	mov.b32 	%f12, %r54;
	max.f32 	%f13, %f11, %f12;
	mov.b32 	%r55, %f13;
	shfl.sync.bfly.b32	%r56|%p19, %r55, 4, 31, -1;
	mov.b32 	%f14, %r56;
	max.f32 	%f15, %f13, %f14;
	mov.b32 	%r57, %f15;
	shfl.sync.bfly.b32	%r58|%p20, %r57, 2, 31, -1;
	mov.b32 	%f16, %r58;
	max.f32 	%f17, %f15, %f16;
	mov.b32 	%r59, %f17;
	shfl.sync.bfly.b32	%r60|%p21, %r59, 1, 31, -1;
	mov.b32 	%f18, %r60;
	max.f32 	%f21, %f17, %f18;
	bra.uni 	$L__BB0_12;
$L__BB0_2:
	// begin inline asm
	mov.u32 %r40, %lanemask_lt;
	// end inline asm
	and.b32  	%r6, %r40, %r2;
	popc.b32 	%r7, %r6;
	setp.lt.u32 	%p4, %r4, 2;
	@%p4 bra 	$L__BB0_11;
	add.s32 	%r8, %r7, %r5;
	mov.b32 	%r69, 1;
	mov.u32 	%r62, %r69;
$L__BB0_4:
	setp.gt.u32 	%p5, %r62, %r7;
	@%p5 bra 	$L__BB0_10;
	sub.s32 	%r65, %r65, %r69;
	sub.s32 	%r64, %r8, %r62;
	setp.ge.u32 	%p6, %r64, %r65;
	mov.u32 	%r69, %r62;
	@%p6 bra 	$L__BB0_10;
$L__BB0_6:
	add.s32 	%r42, %r64, %r65;
	shr.u32 	%r16, %r42, 1;
	shr.u32 	%r17, %r6, %r16;
	popc.b32 	%r18, %r17;
	setp.ge.u32 	%p7, %r18, %r62;
	@%p7 bra 	$L__BB0_8;
	add.s32 	%r65, %r16, -1;
	bra.uni 	$L__BB0_9;
$L__BB0_8:
	setp.lt.u32 	%p8, %r62, %r18;
	and.b32  	%r43, %r17, 1;
	setp.eq.b32 	%p9, %r43, 1;
	not.pred 	%p10, %p9;
	or.pred  	%p11, %p8, %p10;
	selp.b32 	%r65, %r65, %r16, %p11;
	selp.u32 	%r44, 1, 0, %p11;
	add.s32 	%r64, %r16, %r44;
$L__BB0_9:
	setp.lt.u32 	%p12, %r64, %r65;
	mov.u32 	%r69, %r62;
	@%p12 bra 	$L__BB0_6;
$L__BB0_10:
	setp.gt.u32 	%p13, %r62, %r7;
	mov.b32 	%r45, %f20;
	shfl.sync.idx.b32	%r46|%p14, %r45, %r65, 31, %r2;
	mov.b32 	%f8, %r46;
	max.f32 	%f9, %f20, %f8;
	selp.f32 	%f20, %f20, %f9, %p13;
	shl.b32 	%r62, %r62, 1;
	setp.lt.u32 	%p15, %r62, %r4;
	@%p15 bra 	$L__BB0_4;
$L__BB0_11:
	clz.b32 	%r47, %r2;
	sub.s32 	%r48, 31, %r47;
	mov.b32 	%r49, %f20;
	shfl.sync.idx.b32	%r50|%p16, %r49, %r48, 31, %r2;
	mov.b32 	%f21, %r50;
$L__BB0_12:
	cvta.to.global.u64 	%rd6, %rd1;
	add.s64 	%rd8, %rd6, %rd4;
	st.global.f32 	[%rd8], %f21;
	ret;

}


// ===== COMPILED SASS (sm_100) =====

	.target	sm_100

	.elftype	@"ET_EXEC"


//--------------------- .note.nv.tkinfo           --------------------------
	.section	.note.nv.tkinfo,"",@"SHT_NOTE"
	.sectionflags	@"SHF_NOTE_NV_TKINFO"
	.tkinfo
        /*0018*/ 	.word	0x00000002
        /*0030*/ 	.string	""
        /*0030*/ 	.string	"ptxas"
        /*0030*/ 	.string	"Cuda compilation tools, release 13.0, V13.0.88"
        /*0030*/ 	.string	"Build cuda_13.0.r13.0/compiler.36424714_0"
        /*0030*/ 	.string	"-arch sm_100 -m 64 "



//--------------------- .note.nv.cuinfo           --------------------------
	.section	.note.nv.cuinfo,"",@"SHT_NOTE"
	.sectionflags	@"SHF_NOTE_NV_CUINFO"
        /*0018*/ 	.short	0x0002
        /*001a*/ 	.short	0x0064
        /*001c*/ 	.short	0x0082
	.zero		2


//--------------------- .nv.info                  --------------------------
	.section	.nv.info,"",@"SHT_CUDA_INFO"
	.align	4


	//----- nvinfo : EIATTR_REGCOUNT
	.align		4
        /*0000*/ 	.byte	0x04, 0x2f
        /*0002*/ 	.short	(.L_11 - .L_10)
	.align		4
.L_10:
        /*0004*/ 	.word	index@(_Z21max_in_strided_groupsPfS_)
        /*0008*/ 	.word	0x00000012


	//----- nvinfo : EIATTR_FRAME_SIZE
	.align		4
.L_11:
        /*000c*/ 	.byte	0x04, 0x11
        /*000e*/ 	.short	(.L_13 - .L_12)
	.align		4
.L_12:
        /*0010*/ 	.word	index@(_Z21max_in_strided_groupsPfS_)
        /*0014*/ 	.word	0x00000000


	//----- nvinfo : EIATTR_MIN_STACK_SIZE
	.align		4
.L_13:
        /*0018*/ 	.byte	0x04, 0x12
        /*001a*/ 	.short	(.L_15 - .L_14)
	.align		4
.L_14:
        /*001c*/ 	.word	index@(_Z21max_in_strided_groupsPfS_)
        /*0020*/ 	.word	0x00000000
.L_15:


//--------------------- .nv.compat                --------------------------
	.section	.nv.compat,"",@"SHT_CUDA_COMPAT_INFO"
	.align	4
        /*0000*/ 	.byte	0x02, 0x09, 0x00, 0x00, 0x02, 0x02, 0x01, 0x00, 0x02, 0x05, 0x05, 0x00, 0x03, 0x07, 0x01, 0x01
        /*0010*/ 	.byte	0x02, 0x03, 0x00, 0x00, 0x02, 0x06, 0x01, 0x00, 0x04, 0x0b, 0x08, 0x00, 0x09, 0x00, 0x00, 0x00
        /*0020*/ 	.byte	0x00, 0x00, 0x00, 0x00


//--------------------- .nv.info._Z21max_in_strided_groupsPfS_ --------------------------
	.section	.nv.info._Z21max_in_strided_groupsPfS_,"",@"SHT_CUDA_INFO"
	.sectionflags	@""
	.align	4


	//----- nvinfo : EIATTR_CUDA_API_VERSION
	.align		4
        /*0000*/ 	.byte	0x04, 0x37
        /*0002*/ 	.short	(.L_17 - .L_16)
.L_16:
        /*0004*/ 	.word	0x00000082


	//----- nvinfo : EIATTR_KPARAM_INFO
	.align		4
.L_17:
        /*0008*/ 	.byte	0x04, 0x17
        /*000a*/ 	.short	(.L_19 - .L_18)
.L_18:
        /*000c*/ 	.word	0x00000000
        /*0010*/ 	.short	0x0001
        /*0012*/ 	.short	0x0008
        /*0014*/ 	.byte	0x00, 0xf5, 0x21, 0x00


	//----- nvinfo : EIATTR_KPARAM_INFO
	.align		4
.L_19:
        /*0018*/ 	.byte	0x04, 0x17
        /*001a*/ 	.short	(.L_21 - .L_20)
.L_20:
        /*001c*/ 	.word	0x00000000
        /*0020*/ 	.short	0x0000
        /*0022*/ 	.short	0x0000
        /*0024*/ 	.byte	0x00, 0xf5, 0x21, 0x00


	//----- nvinfo : EIATTR_SPARSE_MMA_MASK
	.align		4
.L_21:
        /*0028*/ 	.byte	0x03, 0x50
        /*002a*/ 	.short	0x0000


	//----- nvinfo : EIATTR_MAXREG_COUNT
	.align		4
        /*002c*/ 	.byte	0x03, 0x1b
        /*002e*/ 	.short	0x00ff


	//----- nvinfo : EIATTR_MERCURY_ISA_VERSION
	.align		4
        /*0030*/ 	.byte	0x03, 0x5f
        /*0032*/ 	.short	0x0101


	//----- nvinfo : EIATTR_INT_WARP_WIDE_INSTR_OFFSETS
	.align		4
        /*0034*/ 	.byte	0x04, 0x31
        /*0036*/ 	.short	(.L_23 - .L_22)


	//   ....[0]....
.L_22:
        /*0038*/ 	.word	0x000004c0


	//   ....[1]....
        /*003c*/ 	.word	0x000004d0


	//   ....[2]....
        /*0040*/ 	.word	0x000004e0


	//   ....[3]....
        /*0044*/ 	.word	0x00000590


	//   ....[4]....
        /*0048*/ 	.word	0x000005a0


	//   ....[5]....
        /*004c*/ 	.word	0x000005b0


	//----- nvinfo : EIATTR_COOP_GROUP_MASK_REGIDS
	.align		4
.L_23:
        /*0050*/ 	.byte	0x04, 0x29
        /*0052*/ 	.short	(.L_25 - .L_24)


	//   ....[0]....
.L_24:
        /*0054*/ 	.word	0xffffffff


	//   ....[1]....
        /*0058*/ 	.word	0xffffffff


	//   ....[2]....
        /*005c*/ 	.word	0xffffffff


	//   ....[3]....
        /*0060*/ 	.word	0xffffffff


	//   ....[4]....
        /*0064*/ 	.word	0xffffffff


	//   ....[5]....
        /*0068*/ 	.word	0xffffffff


	//   ....[6]....
        /*006c*/ 	.word	0x05000002


	//   ....[7]....
        /*0070*/ 	.word	0x05000002


	//   ....[8]....
        /*0074*/ 	.word	0x0500000b


	//   ....[9]....
        /*0078*/ 	.word	0x0500000b


	//   ....[10]....
        /*007c*/ 	.word	0x0500000b


	//   ....[11]....
        /*0080*/ 	.word	0x0500000b


	//   ....[12]....
        /*0084*/ 	.word	0x0500000b


	//   ....[13]....
        /*0088*/ 	.word	0x0500000b


	//   ....[14]....
        /*008c*/ 	.word	0x0500000b


	//----- nvinfo : EIATTR_COOP_GROUP_INSTR_OFFSETS
	.align		4
.L_25:
        /*0090*/ 	.byte	0x04, 0x28
        /*0092*/ 	.short	(.L_27 - .L_26)


	//   ....[0]....
.L_26:
        /*0094*/ 	.word	0x00000110


	//   ....[1]....
        /*0098*/ 	.word	0x00000190


	//   ....[2]....
        /*009c*/ 	.word	0x000001b0


	//   ....[3]....
        /*00a0*/ 	.word	0x000001d0


	//   ....[4]....
        /*00a4*/ 	.word	0x000001f0


	//   ....[5]....
        /*00a8*/ 	.word	0x00000210


	//   ....[6]....
        /*00ac*/ 	.word	0x00000520


	//   ....[7]....
        /*00b0*/ 	.word	0x000005f0


	//   ....[8]....
        /*00b4*/ 	.word	0x00000690


	//   ....[9]....
        /*00b8*/ 	.word	0x00000700


	//   ....[10]....
        /*00bc*/ 	.word	0x00000770


	//   ....[11]....
        /*00c0*/ 	.word	0x000007e0


	//   ....[12]....
        /*00c4*/ 	.word	0x00000850


	//   ....[13]....
        /*00c8*/ 	.word	0x000008c0


	//   ....[14]....
        /*00cc*/ 	.word	0x00000960


	//----- nvinfo : EIATTR_VRC_CTA_INIT_COUNT
	.align		4
.L_27:
        /*00d0*/ 	.byte	0x02, 0x4a
	.zero		1
	.zero		1


	//----- nvinfo : EIATTR_EXIT_INSTR_OFFSETS
	.align		4
        /*00d4*/ 	.byte	0x04, 0x1c
        /*00d6*/ 	.short	(.L_29 - .L_28)


	//   ....[0]....
.L_28:
        /*00d8*/ 	.word	0x00000640


	//----- nvinfo : EIATTR_CRS_STACK_SIZE
	.align		4
.L_29:
        /*00dc*/ 	.byte	0x04, 0x1e
        /*00de*/ 	.short	(.L_31 - .L_30)
.L_30:
        /*00e0*/ 	.word	0x00000000


	//----- nvinfo : EIATTR_CBANK_PARAM_SIZE
	.align		4
.L_31:
        /*00e4*/ 	.byte	0x03, 0x19
        /*00e6*/ 	.short	0x0010


	//----- nvinfo : EIATTR_PARAM_CBANK
	.align		4
        /*00e8*/ 	.byte	0x04, 0x0a
        /*00ea*/ 	.short	(.L_33 - .L_32)
	.align		4
.L_32:
        /*00ec*/ 	.word	index@(.nv.constant0._Z21max_in_strided_groupsPfS_)
        /*00f0*/ 	.short	0x0380
        /*00f2*/ 	.short	0x0010


	//----- nvinfo : EIATTR_SW_WAR
	.align		4
.L_33:
        /*00f4*/ 	.byte	0x04, 0x36
        /*00f6*/ 	.short	(.L_35 - .L_34)
.L_34:
        /*00f8*/ 	.word	0x00000008
.L_35:


//--------------------- .nv.callgraph             --------------------------
	.section	.nv.callgraph,"",@"SHT_CUDA_CALLGRAPH"
	.align	4
	.sectionentsize	8
	.align		4
        /*0000*/ 	.word	0x00000000
	.align		4
        /*0004*/ 	.word	0xffffffff
	.align		4
        /*0008*/ 	.word	0x00000000
	.align		4
        /*000c*/ 	.word	0xfffffffe
	.align		4
        /*0010*/ 	.word	0x00000000
	.align		4
        /*0014*/ 	.word	0xfffffffd
	.align		4
        /*0018*/ 	.word	0x00000000
	.align		4
        /*001c*/ 	.word	0xfffffffc


//--------------------- .nv.constant4             --------------------------
	.section	.nv.constant4,"a",@progbits
	.align	8
	.align		8
.nv.constant4:
        /*0000*/ 	.dword	_ZN34_INTERNAL_43212b14_4_k_cu_25fe74f14cuda3std3__436_GLOBAL__N__43212b14_4_k_cu_25fe74f16ignoreE
	.align		8
        /*0008*/ 	.dword	_ZN34_INTERNAL_43212b14_4_k_cu_25fe74f14cuda3std3__45__cpo5beginE
	.align		8
        /*0010*/ 	.dword	_ZN34_INTERNAL_43212b14_4_k_cu_25fe74f14cuda3std3__45__cpo3endE
	.align		8
        /*0018*/ 	.dword	_ZN34_INTERNAL_43212b14_4_k_cu_25fe74f14cuda3std3__45__cpo6cbeginE
	.align		8
        /*0020*/ 	.dword	_ZN34_INTERNAL_43212b14_4_k_cu_25fe74f14cuda3std3__45__cpo4cendE
	.align		8
        /*0028*/ 	.dword	_ZN34_INTERNAL_43212b14_4_k_cu_25fe74f14cuda3std3__419piecewise_constructE
	.align		8
        /*0030*/ 	.dword	_ZN34_INTERNAL_43212b14_4_k_cu_25fe74f14cuda3std3__48in_placeE
	.align		8
        /*0038*/ 	.dword	_ZN34_INTERNAL_43212b14_4_k_cu_25fe74f14cuda3std6ranges3__45__cpo4swapE
	.align		8
        /*0040*/ 	.dword	_ZN34_INTERNAL_43212b14_4_k_cu_25fe74f14cuda3std6ranges3__45__cpo9iter_moveE
	.align		8
        /*0048*/ 	.dword	_ZN34_INTERNAL_43212b14_4_k_cu_25fe74f14cuda3std6ranges3__45__cpo7advanceE


//--------------------- .text._Z21max_in_strided_groupsPfS_ --------------------------
	.section	.text._Z21max_in_strided_groupsPfS_,"ax",@progbits
	.align	128
        .global         _Z21max_in_strided_groupsPfS_
        .type           _Z21max_in_strided_groupsPfS_,@function
        .size           _Z21max_in_strided_groupsPfS_,(.L_x_25 - _Z21max_in_strided_groupsPfS_)
        .other          _Z21max_in_strided_groupsPfS_,@"STO_CUDA_ENTRY STV_DEFAULT"
_Z21max_in_strided_groupsPfS_:
.text._Z21max_in_strided_groupsPfS_:
[----:B------:R-:W-:Y:S01]  /*0000*/  LDC R1, c[0x0][0x37c] ;  /* 0x0000df00ff017b82 */ /* 0x000fe20000000800 */
[----:B------:R-:W0:Y:S07]  /*0010*/  S2R R3, SR_TID.X ;  /* 0x0000000000037919 */ /* 0x000e2e0000002100 */
[----:B------:R-:W0:Y:S01]  /*0020*/  S2UR UR6, SR_CTAID.X ;  /* 0x00000000000679c3 */ /* 0x000e220000002500 */
[----:B------:R-:W1:Y:S07]  /*0030*/  LDCU.64 UR4, c[0x0][0x358] ;  /* 0x00006b00ff0477ac */ /* 0x000e6e0008000a00 */
[----:B------:R-:W0:Y:S08]  /*0040*/  LDC R6, c[0x0][0x360] ;  /* 0x0000d800ff067b82 */ /* 0x000e300000000800 */
[----:B------:R-:W2:Y:S01]  /*0050*/  LDC.64 R4, c[0x0][0x380] ;  /* 0x0000e000ff047b82 */ /* 0x000ea20000000a00 */
[----:B0-----:R-:W-:-:S04]  /*0060*/  IMAD R0, R6, UR6, R3 ;  /* 0x0000000606007c24 */ /* 0x001fc8000f8e0203 */
[----:B--2---:R-:W-:-:S06]  /*0070*/  IMAD.WIDE R4, R0, 0x4, R4 ;  /* 0x0000000400047825 */ /* 0x004fcc00078e0204 */
[----:B-1----:R0:W5:Y:S01]  /*0080*/  LDG.E R5, desc[UR4][R4.64] ;  /* 0x0000000404057981 */ /* 0x002162000c1e1900 */
[----:B------:R-:W1:Y:S01]  /*0090*/  LDCU UR6, c[0x0][0x364] ;  /* 0x00006c80ff0677ac */ /* 0x000e620008000800 */
[----:B------:R-:W-:Y:S01]  /*00a0*/  BSSY B1, `(.L_x_0) ;  /* 0x0000056000017945 */ /* 0x000fe20003800000 */
[----:B------:R-:W1:Y:S01]  /*00b0*/  S2R R2, SR_TID.Y ;  /* 0x0000000000027919 */ /* 0x000e620000002200 */
[----:B------:R-:W1:Y:S02]  /*00c0*/  S2R R7, SR_TID.Z ;  /* 0x0000000000077919 */ /* 0x000e640000002300 */
[----:B-1----:R-:W-:Y:S02]  /*00d0*/  IMAD R2, R7, UR6, R2 ;  /* 0x0000000607027c24 */ /* 0x002fe4000f8e0202 */
[----:B------:R-:W1:Y:S02]  /*00e0*/  S2R R7, SR_LANEID ;  /* 0x0000000000077919 */ /* 0x000e640000000000 */
[----:B------:R-:W-:-:S05]  /*00f0*/  IMAD R2, R2, R6, R3 ;  /* 0x0000000602027224 */ /* 0x000fca00078e0203 */
[----:B------:R-:W-:-:S06]  /*0100*/  LOP3.LUT R2, R2, 0x3, RZ, 0xc0, !PT ;  /* 0x0000000302027812 */ /* 0x000fcc00078ec0ff */
[----:B------:R-:W2:Y:S02]  /*0110*/  MATCH.ANY R2, R2 ;  /* 0x00000000020273a1 */ /* 0x000ea400000e8000 */
[----:B--2---:R-:W2:Y:S01]  /*0120*/  BREV R6, R2 ;  /* 0x0000000200067301 */ /* 0x004ea20000000000 */
[----:B------:R-:W-:-:S07]  /*0130*/  ISETP.NE.AND P0, PT, R2, -0x1, PT ;  /* 0xffffffff0200780c */ /* 0x000fce0003f05270 */
[----:B------:R0:W3:Y:S08]  /*0140*/  POPC R3, R2 ;  /* 0x0000000200037309 */ /* 0x0000f00000000000 */
[----:B--2---:R-:W2:Y:S01]  /*0150*/  FLO.U32.SH R6, R6 ;  /* 0x0000000600067300 */ /* 0x004ea200000e0400 */
[----:B01----:R-:W-:Y:S05]  /*0160*/  @P0 BRA `(.L_x_1) ;  /* 0x0000000000340947 */ /* 0x003fea0003800000 */
[----:B------:R-:W-:-:S03]  /*0170*/  UMOV UR6, 0xffffffff ;  /* 0xffffffff00067882 */ /* 0x000fc60000000000 */
[----:B------:R-:W-:Y:S05]  /*0180*/  BRA.DIV UR6, `(.L_x_2) ;  /* 0x0000000606307947 */ /* 0x000fea000b800000 */
[----:B-----5:R-:W0:Y:S02]  /*0190*/  SHFL.BFLY PT, R2, R5, 0x10, 0x1f ;  /* 0x0e001f0005027f89 */ /* 0x020e2400000e0000 */
[----:B0-----:R-:W-:-:S05]  /*01a0*/  FMNMX R2, R5, R2, !PT ;  /* 0x0000000205027209 */ /* 0x001fca0007800000 */
[----:B---3--:R-:W0:Y:S02]  /*01b0*/  SHFL.BFLY PT, R3, R2, 0x8, 0x1f ;  /* 0x0d001f0002037f89 */ /* 0x008e2400000e0000 */
[----:B0-----:R-:W-:-:S05]  /*01c0*/  FMNMX R3, R2, R3, !PT ;  /* 0x0000000302037209 */ /* 0x001fca0007800000 */
[----:B------:R-:W0:Y:S02]  /*01d0*/  SHFL.BFLY PT, R4, R3, 0x4, 0x1f ;  /* 0x0c801f0003047f89 */ /* 0x000e2400000e0000 */
[----:B0-----:R-:W-:-:S05]  /*01e0*/  FMNMX R4, R3, R4, !PT ;  /* 0x0000000403047209 */ /* 0x001fca0007800000 */
[----:B------:R-:W0:Y:S02]  /*01f0*/  SHFL.BFLY PT, R7, R4, 0x2, 0x1f ;  /* 0x0c401f0004077f89 */ /* 0x000e2400000e0000 */
[----:B0-----:R-:W-:-:S05]  /*0200*/  FMNMX R7, R4, R7, !PT ;  /* 0x0000000704077209 */ /* 0x001fca0007800000 */
[----:B--2---:R0:W1:Y:S02]  /*0210*/  SHFL.BFLY PT, R6, R7, 0x1, 0x1f ;  /* 0x0c201f0007067f89 */ /* 0x00406400000e0000 */
.L_x_18:
[----:B01----:R-:W-:Y:S01]  /*0220*/  FMNMX R7, R7, R6, !PT ;  /* 0x0000000607077209 */ /* 0x003fe20007800000 */
[----:B------:R-:W-:Y:S06]  /*0230*/  BRA `(.L_x_3) ;  /* 0x0000000000f07947 */ /* 0x000fec0003800000 */
.L_x_1:
[----:B---3--:R-:W-:Y:S01]  /*0240*/  ISETP.GE.U32.AND P0, PT, R3, 0x2, PT ;  /* 0x000000020300780c */ /* 0x008fe20003f06070 */
[----:B------:R-:W-:-:S12]  /*0250*/  BSSY B0, `(.L_x_4) ;  /* 0x0000033000007945 */ /* 0x000fd80003800000 */
[----:B------:R-:W-:Y:S05]  /*0260*/  @!P0 BRA `(.L_x_5) ;  /* 0x0000000000c48947 */ /* 0x000fea0003800000 */
[----:B------:R-:W0:Y:S01]  /*0270*/  S2R R9, SR_LTMASK ;  /* 0x0000000000097919 */ /* 0x000e220000003900 */
[----:B------:R-:W-:Y:S02]  /*0280*/  IMAD.MOV.U32 R8, RZ, RZ, 0x1 ;  /* 0x00000001ff087424 */ /* 0x000fe400078e00ff */
[----:B------:R-:W-:Y:S01]  /*0290*/  IMAD.MOV.U32 R10, RZ, RZ, 0x1 ;  /* 0x00000001ff0a7424 */ /* 0x000fe200078e00ff */
[----:B0-----:R-:W-:-:S04]  /*02a0*/  LOP3.LUT R4, R9, R2, RZ, 0xc0, !PT ;  /* 0x0000000209047212 */ /* 0x001fc800078ec0ff */
[----:B------:R-:W2:Y:S02]  /*02b0*/  POPC R9, R4 ;  /* 0x0000000400097309 */ /* 0x000ea40000000000 */
[----:B--2---:R-:W-:-:S07]  /*02c0*/  IMAD.IADD R6, R6, 0x1, R9 ;  /* 0x0000000106067824 */ /* 0x004fce00078e0209 */
.L_x_11:
[----:B------:R-:W-:Y:S01]  /*02d0*/  ISETP.GT.U32.AND P0, PT, R10, R9, PT ;  /* 0x000000090a00720c */ /* 0x000fe20003f04070 */
[----:B------:R-:W-:Y:S01]  /*02e0*/  BSSY.RECONVERGENT B2, `(.L_x_6) ;  /* 0x000001d000027945 */ /* 0x000fe20003800200 */
[----:B-----5:R-:W-:-:S11]  /*02f0*/  IMAD.MOV.U32 R14, RZ, RZ, R5 ;  /* 0x000000ffff0e7224 */ /* 0x020fd600078e0005 */
[----:B------:R-:W-:Y:S05]  /*0300*/  @P0 BRA `(.L_x_7) ;  /* 0x0000000000680947 */ /* 0x000fea0003800000 */
[--C-:B------:R-:W-:Y:S01]  /*0310*/  IMAD.IADD R12, R6, 0x1, -R10.reuse ;  /* 0x00000001060c7824 */ /* 0x100fe200078e0a0a */
[----:B------:R-:W-:Y:S01]  /*0320*/  IADD3 R7, PT, PT, R7, -R8, RZ ;  /* 0x8000000807077210 */ /* 0x000fe20007ffe0ff */
[----:B------:R-:W-:-:S03]  /*0330*/  IMAD.MOV.U32 R8, RZ, RZ, R10 ;  /* 0x000000ffff087224 */ /* 0x000fc600078e000a */
[----:B------:R-:W-:-:S13]  /*0340*/  ISETP.GE.U32.AND P0, PT, R12, R7, PT ;  /* 0x000000070c00720c */ /* 0x000fda0003f06070 */
[----:B------:R-:W-:Y:S05]  /*0350*/  @P0 BRA `(.L_x_7) ;  /* 0x0000000000540947 */ /* 0x000fea0003800000 */
[----:B------:R-:W-:Y:S01]  /*0360*/  BSSY.RECONVERGENT B3, `(.L_x_8) ;  /* 0x0000013000037945 */ /* 0x000fe20003800200 */
.L_x_9:
[----:B------:R-:W-:Y:S01]  /*0370*/  IMAD.IADD R5, R12, 0x1, R7 ;  /* 0x000000010c057824 */ /* 0x000fe200078e0207 */
[----:B------:R-:W-:Y:S02]  /*0380*/  PLOP3.LUT P0, PT, PT, PT, PT, 0x80, 0x8 ;  /* 0x000000000008781c */ /* 0x000fe40003f0f070 */
[----:B------:R-:W-:Y:S02]  /*0390*/  MOV R8, R7 ;  /* 0x0000000700087202 */ /* 0x000fe40000000f00 */
[----:B------:R-:W-:-:S04]  /*03a0*/  SHF.R.U32.HI R11, RZ, 0x1, R5 ;  /* 0x00000001ff0b7819 */ /* 0x000fc80000011605 */
[----:B------:R-:W-:-:S04]  /*03b0*/  SHF.R.U32.HI R13, RZ, R11, R4 ;  /* 0x0000000bff0d7219 */ /* 0x000fc80000011604 */
[----:B------:R-:W0:Y:S02]  /*03c0*/  POPC R15, R13 ;  /* 0x0000000d000f7309 */ /* 0x000e240000000000 */
[----:B0-----:R-:W-:-:S13]  /*03d0*/  ISETP.GE.U32.AND P2, PT, R15, R10, PT ;  /* 0x0000000a0f00720c */ /* 0x001fda0003f46070 */
[----:B------:R-:W-:Y:S01]  /*03e0*/  @P2 LOP3.LUT R5, R13, 0x1, RZ, 0xc0, !PT ;  /* 0x000000010d052812 */ /* 0x000fe200078ec0ff */
[----:B------:R-:W-:-:S03]  /*03f0*/  @!P2 VIADD R7, R11, 0xffffffff ;  /* 0xffffffff0b07a836 */ /* 0x000fc60000000000 */
[----:B------:R-:W-:Y:S01]  /*0400*/  @P2 ISETP.NE.U32.AND P1, PT, R5, 0x1, PT ;  /* 0x000000010500280c */ /* 0x000fe20003f25070 */
[----:B------:R-:W-:-:S03]  /*0410*/  @P2 VIADD R5, R11, 0x1 ;  /* 0x000000010b052836 */ /* 0x000fc60000000000 */
[----:B------:R-:W-:-:S04]  /*0420*/  @P2 ISETP.LT.U32.OR P1, PT, R10, R15, P1 ;  /* 0x0000000f0a00220c */ /* 0x000fc80000f21470 */
[----:B------:R-:W-:Y:S02]  /*0430*/  @P2 PLOP3.LUT P0, PT, P1, PT, PT, 0x80, 0x8 ;  /* 0x000000000008281c */ /* 0x000fe40000f0f070 */
[----:B------:R-:W-:-:S11]  /*0440*/  @P2 SEL R7, R8, R11, P1 ;  /* 0x0000000b08072207 */ /* 0x000fd60000800000 */
[----:B------:R-:W-:-:S04]  /*0450*/  @!P0 IMAD.MOV R5, RZ, RZ, R11 ;  /* 0x000000ffff058224 */ /* 0x000fc800078e020b */
[----:B------:R-:W-:-:S05]  /*0460*/  @P2 IMAD.MOV.U32 R12, RZ, RZ, R5 ;  /* 0x000000ffff0c2224 */ /* 0x000fca00078e0005 */
[----:B------:R-:W-:-:S13]  /*0470*/  ISETP.GE.U32.AND P0, PT, R12, R7, PT ;  /* 0x000000070c00720c */ /* 0x000fda0003f06070 */
[----:B------:R-:W-:Y:S05]  /*0480*/  @!P0 BRA `(.L_x_9) ;  /* 0xfffffffc00b88947 */ /* 0x000fea000383ffff */
[----:B------:R-:W-:Y:S05]  /*0490*/  BSYNC.RECONVERGENT B3 ;  /* 0x0000000000037941 */ /* 0x000fea0003800200 */
.L_x_8:
[----:B------:R-:W-:-:S07]  /*04a0*/  IMAD.MOV.U32 R8, RZ, RZ, R10 ;  /* 0x000000ffff087224 */ /* 0x000fce00078e000a */
.L_x_7:
[----:B------:R-:W-:Y:S05]  /*04b0*/  BSYNC.RECONVERGENT B2 ;  /* 0x0000000000027941 */ /* 0x000fea0003800200 */
.L_x_6:
[----:B------:R-:W0:Y:S08]  /*04c0*/  MATCH.ANY R5, R2 ;  /* 0x00000000020573a1 */ /* 0x000e3000000e8000 */
[----:B------:R-:W1:Y:S01]  /*04d0*/  REDUX.OR UR6, R2 ;  /* 0x00000000020673c4 */ /* 0x000e620000004000 */
[----:B------:R-:W-:Y:S01]  /*04e0*/  VOTEU.ANY UR7, UPT, PT ;  /* 0x0000000000077886 */ /* 0x000fe200038e0100 */
[----:B------:R-:W-:-:S02]  /*04f0*/  ISETP.GT.U32.AND P0, PT, R10, R9, PT ;  /* 0x000000090a00720c */ /* 0x000fc40003f04070 */
[----:B0-----:R-:W-:-:S13]  /*0500*/  LOP3.LUT P1, RZ, R2, UR7, R5, 0x40, !PT ;  /* 0x0000000702ff7c12 */ /* 0x001fda000f824005 */
[----:B-1----:R-:W-:Y:S05]  /*0510*/  @!P1 BRA.DIV UR6, `(.L_x_10) ;  /* 0x0000000206d89947 */ /* 0x002fea000b800000 */
[----:B------:R0:W1:Y:S02]  /*0520*/  SHFL.IDX PT, R5, R14, R7, 0x1f ;  /* 0x00001f070e057589 */ /* 0x00006400000e0000 */
.L_x_21:
[----:B------:R-:W-:Y:S02]  /*0530*/  SHF.L.U32 R10, R10, 0x1, RZ ;  /* 0x000000010a0a7819 */ /* 0x000fe400000006ff */
[----:B01----:R-:W-:Y:S02]  /*0540*/  @!P0 FMNMX R14, R5, R14, !PT ;  /* 0x0000000e050e8209 */ /* 0x003fe40007800000 */
[----:B------:R-:W-:-:S03]  /*0550*/  ISETP.GE.U32.AND P1, PT, R10, R3, PT ;  /* 0x000000030a00720c */ /* 0x000fc60003f26070 */
[----:B------:R-:W-:-:S10]  /*0560*/  IMAD.MOV.U32 R5, RZ, RZ, R14 ;  /* 0x000000ffff057224 */ /* 0x000fd400078e000e */
[----:B------:R-:W-:Y:S05]  /*0570*/  @!P1 BRA `(.L_x_11) ;  /* 0xfffffffc00549947 */ /* 0x000fea000383ffff */
.L_x_5:
[----:B------:R-:W-:Y:S05]  /*0580*/  BSYNC B0 ;  /* 0x0000000000007941 */ /* 0x000fea0003800000 */
.L_x_4:
[----:B------:R-:W0:Y:S08]  /*0590*/  MATCH.ANY R7, R2 ;  /* 0x00000000020773a1 */ /* 0x000e3000000e8000 */
[----:B------:R-:W1:Y:S01]  /*05a0*/  REDUX.OR UR6, R2 ;  /* 0x00000000020673c4 */ /* 0x000e620000004000 */
[----:B------:R-:W-:Y:S01]  /*05b0*/  VOTEU.ANY UR7, UPT, PT ;  /* 0x0000000000077886 */ /* 0x000fe200038e0100 */
[----:B------:R3:W4:Y:S01]  /*05c0*/  FLO.U32 R3, R2 ;  /* 0x0000000200037300 */ /* 0x00072200000e0000 */
[----:B0-----:R-:W-:-:S13]  /*05d0*/  LOP3.LUT P0, RZ, R2, UR7, R7, 0x40, !PT ;  /* 0x0000000702ff7c12 */ /* 0x001fda000f804007 */
[----:B-1-34-:R-:W-:Y:S05]  /*05e0*/  @!P0 BRA.DIV UR6, `(.L_x_12) ;  /* 0x0000000206c48947 */ /* 0x01afea000b800000 */
[----:B-----5:R0:W1:Y:S02]  /*05f0*/  SHFL.IDX PT, R7, R5, R3, 0x1f ;  /* 0x00001f0305077589 */ /* 0x02006400000e0000 */
.L_x_3:
[----:B------:R-:W-:Y:S05]  /*0600*/  BSYNC B1 ;  /* 0x0000000000017941 */ /* 0x000fea0003800000 */
.L_x_0:
[----:B0-----:R-:W0:Y:S02]  /*0610*/  LDC.64 R2, c[0x0][0x388] ;  /* 0x0000e200ff027b82 */ /* 0x001e240000000a00 */
[----:B0-----:R-:W-:-:S05]  /*0620*/  IMAD.WIDE R2, R0, 0x4, R2 ;  /* 0x0000000400027825 */ /* 0x001fca00078e0202 */
[----:B-1----:R-:W-:Y:S01]  /*0630*/  STG.E desc[UR4][R2.64], R7 ;  /* 0x0000000702007986 */ /* 0x002fe2000c101904 */
[----:B------:R-:W-:Y:S05]  /*0640*/  EXIT ;  /* 0x000000000000794d */ /* 0x000fea0003800000 */
.L_x_2:
[----:B------:R-:W-:Y:S02]  /*0650*/  IMAD.MOV.U32 R8, RZ, RZ, 0x10 ;  /* 0x00000010ff087424 */ /* 0x000fe400078e00ff */
[----:B------:R-:W-:Y:S02]  /*0660*/  IMAD.MOV.U32 R10, RZ, RZ, 0x1f ;  /* 0x0000001fff0a7424 */ /* 0x000fe400078e00ff */
[----:B------:R-:W-:-:S07]  /*0670*/  IMAD.MOV.U32 R11, RZ, RZ, -0x1 ;  /* 0xffffffffff0b7424 */ /* 0x000fce00078e00ff */
[----:B--23-5:R-:W-:Y:S05]  /*0680*/  WARPSYNC.COLLECTIVE R11, `(.L_x_13) ;  /* 0x000000000b087348 */ /* 0x02cfea0003c00000 */
[----:B--2--5:R0:W1:Y:S02]  /*0690*/  SHFL.BFLY P0, R6, R5, R8, R10 ;  /* 0x0c00000805067389 */ /* 0x024064000000000a */
[----:B01-3--:R-:W-:Y:S05]  /*06a0*/  ENDCOLLECTIVE ;  /* 0x000000000000791b */ /* 0x00bfea0003800000 */
.L_x_13:
[----:B------:R-:W-:Y:S01]  /*06b0*/  IMAD.MOV.U32 R8, RZ, RZ, 0x8 ;  /* 0x00000008ff087424 */ /* 0x000fe200078e00ff */
[----:B------:R-:W-:-:S04]  /*06c0*/  MOV R2, R6 ;  /* 0x0000000600027202 */ /* 0x000fc80000000f00 */
[----:B------:R-:W-:-:S05]  /*06d0*/  FMNMX R2, R5, R2, !PT ;  /* 0x0000000205027209 */ /* 0x000fca0007800000 */
[----:B------:R-:W-:-:S07]  /*06e0*/  IMAD.MOV.U32 R5, RZ, RZ, R2 ;  /* 0x000000ffff057224 */ /* 0x000fce00078e0002 */
[----:B------:R-:W-:Y:S05]  /*06f0*/  WARPSYNC.COLLECTIVE R11, `(.L_x_14) ;  /* 0x000000000b087348 */ /* 0x000fea0003c00000 */
[----:B------:R0:W1:Y:S02]  /*0700*/  SHFL.BFLY P0, R6, R5, R8, R10 ;  /* 0x0c00000805067389 */ /* 0x000064000000000a */
[----:B01----:R-:W-:Y:S05]  /*0710*/  ENDCOLLECTIVE ;  /* 0x000000000000791b */ /* 0x003fea0003800000 */
.L_x_14:
[----:B------:R-:W-:Y:S02]  /*0720*/  IMAD.MOV.U32 R8, RZ, RZ, 0x4 ;  /* 0x00000004ff087424 */ /* 0x000fe400078e00ff */
[----:B------:R-:W-:-:S05]  /*0730*/  IMAD.MOV.U32 R3, RZ, RZ, R6 ;  /* 0x000000ffff037224 */ /* 0x000fca00078e0006 */
[----:B------:R-:W-:-:S04]  /*0740*/  FMNMX R3, R2, R3, !PT ;  /* 0x0000000302037209 */ /* 0x000fc80007800000 */
[----:B------:R-:W-:-:S07]  /*0750*/  MOV R5, R3 ;  /* 0x0000000300057202 */ /* 0x000fce0000000f00 */
[----:B------:R-:W-:Y:S05]  /*0760*/  WARPSYNC.COLLECTIVE R11, `(.L_x_15) ;  /* 0x000000000b087348 */ /* 0x000fea0003c00000 */
[----:B------:R0:W1:Y:S02]  /*0770*/  SHFL.BFLY P0, R6, R5, R8, R10 ;  /* 0x0c00000805067389 */ /* 0x000064000000000a */
[----:B01----:R-:W-:Y:S05]  /*0780*/  ENDCOLLECTIVE ;  /* 0x000000000000791b */ /* 0x003fea0003800000 */
.L_x_15:
[----:B------:R-:W-:Y:S02]  /*0790*/  HFMA2 R8, -RZ, RZ, 0, 1.1920928955078125e-07 ;  /* 0x00000002ff087431 */ /* 0x000fe400000001ff */
[----:B------:R-:W-:-:S05]  /*07a0*/  IMAD.MOV.U32 R4, RZ, RZ, R6 ;  /* 0x000000ffff047224 */ /* 0x000fca00078e0006 */
[----:B------:R-:W-:-:S05]  /*07b0*/  FMNMX R4, R3, R4, !PT ;  /* 0x0000000403047209 */ /* 0x000fca0007800000 */
[----:B------:R-:W-:-:S07]  /*07c0*/  IMAD.MOV.U32 R5, RZ, RZ, R4 ;  /* 0x000000ffff057224 */ /* 0x000fce00078e0004 */
[----:B------:R-:W-:Y:S05]  /*07d0*/  WARPSYNC.COLLECTIVE R11, `(.L_x_16) ;  /* 0x000000000b087348 */ /* 0x000fea0003c00000 */
[----:B------:R0:W1:Y:S02]  /*07e0*/  SHFL.BFLY P0, R6, R5, R8, R10 ;  /* 0x0c00000805067389 */ /* 0x000064000000000a */
[----:B01----:R-:W-:Y:S05]  /*07f0*/  ENDCOLLECTIVE ;  /* 0x000000000000791b */ /* 0x003fea0003800000 */
.L_x_16:
[----:B------:R-:W-:Y:S02]  /*0800*/  IMAD.MOV.U32 R8, RZ, RZ, 0x1 ;  /* 0x00000001ff087424 */ /* 0x000fe400078e00ff */
[----:B------:R-:W-:-:S05]  /*0810*/  IMAD.MOV.U32 R7, RZ, RZ, R6 ;  /* 0x000000ffff077224 */ /* 0x000fca00078e0006 */
[----:B------:R-:W-:-:S05]  /*0820*/  FMNMX R7, R4, R7, !PT ;  /* 0x0000000704077209 */ /* 0x000fca0007800000 */
[----:B------:R-:W-:-:S07]  /*0830*/  IMAD.MOV.U32 R5, RZ, RZ, R7 ;  /* 0x000000ffff057224 */ /* 0x000fce00078e0007 */
[----:B------:R-:W-:Y:S05]  /*0840*/  WARPSYNC.COLLECTIVE R11, `(.L_x_17) ;  /* 0x000000000b087348 */ /* 0x000fea0003c00000 */
[----:B------:R0:W1:Y:S02]  /*0850*/  SHFL.BFLY P0, R6, R5, R8, R10 ;  /* 0x0c00000805067389 */ /* 0x000064000000000a */
[----:B01----:R-:W-:Y:S05]  /*0860*/  ENDCOLLECTIVE ;  /* 0x000000000000791b */ /* 0x003fea0003800000 */
.L_x_17:
[----:B------:R-:W-:Y:S05]  /*0870*/  BRA `(.L_x_18) ;  /* 0xfffffff800687947 */ /* 0x000fea000383ffff */
.L_x_10:
[----:B------:R-:W-:Y:S01]  /*0880*/  BSSY B2, `(.L_x_19) ;  /* 0x0000006000027945 */ /* 0x000fe20003800000 */
[----:B------:R-:W-:Y:S01]  /*0890*/  MOV R12, 0x1f ;  /* 0x0000001f000c7802 */ /* 0x000fe20000000f00 */
[----:B------:R-:W-:-:S07]  /*08a0*/  IMAD.MOV.U32 R11, RZ, RZ, R2 ;  /* 0x000000ffff0b7224 */ /* 0x000fce00078e0002 */
[----:B------:R-:W-:Y:S05]  /*08b0*/  WARPSYNC.COLLECTIVE R11, `(.L_x_20) ;  /* 0x000000000b087348 */ /* 0x000fea0003c00000 */
[----:B------:R0:W1:Y:S02]  /*08c0*/  SHFL.IDX P1, R5, R14, R7, R12 ;  /* 0x000000070e057389 */ /* 0x000064000002000c */
[----:B01----:R-:W-:Y:S05]  /*08d0*/  ENDCOLLECTIVE ;  /* 0x000000000000791b */ /* 0x003fea0003800000 */
.L_x_20:
[----:B------:R-:W-:Y:S05]  /*08e0*/  BSYNC B2 ;  /* 0x0000000000027941 */ /* 0x000fea0003800000 */
.L_x_19:
[----:B------:R-:W-:Y:S05]  /*08f0*/  BRA `(.L_x_21) ;  /* 0xfffffffc000c7947 */ /* 0x000fea000383ffff */
.L_x_12:
[----:B------:R-:W-:Y:S01]  /*0900*/  HFMA2 R12, -RZ, RZ, 0, 1.847743988037109375e-06 ;  /* 0x0000001fff0c7431 */ /* 0x000fe200000001ff */
[----:B------:R-:W-:Y:S01]  /*0910*/  BSSY B0, `(.L_x_22) ;  /* 0x0000007000007945 */ /* 0x000fe20003800000 */
[----:B-----5:R-:W-:Y:S02]  /*0920*/  IMAD.MOV.U32 R14, RZ, RZ, R5 ;  /* 0x000000ffff0e7224 */ /* 0x020fe400078e0005 */
[----:B------:R-:W-:Y:S02]  /*0930*/  IMAD.MOV.U32 R7, RZ, RZ, R3 ;  /* 0x000000ffff077224 */ /* 0x000fe400078e0003 */
[----:B------:R-:W-:-:S07]  /*0940*/  IMAD.MOV.U32 R11, RZ, RZ, R2 ;  /* 0x000000ffff0b7224 */ /* 0x000fce00078e0002 */
[----:B--2---:R-:W-:Y:S05]  /*0950*/  WARPSYNC.COLLECTIVE R11, `(.L_x_23) ;  /* 0x000000000b087348 */ /* 0x004fea0003c00000 */
[----:B------:R0:W1:Y:S02]  /*0960*/  SHFL.IDX P1, R5, R14, R7, R12 ;  /* 0x000000070e057389 */ /* 0x000064000002000c */
[----:B012---:R-:W-:Y:S05]  /*0970*/  ENDCOLLECTIVE ;  /* 0x000000000000791b */ /* 0x007fea0003800000 */
.L_x_23:
[----:B------:R-:W-:Y:S05]  /*0980*/  BSYNC B0 ;  /* 0x0000000000007941 */ /* 0x000fea0003800000 */
.L_x_22:
[----:B------:R-:W-:Y:S01]  /*0990*/  IMAD.MOV.U32 R7, RZ, RZ, R5 ;  /* 0x000000ffff077224 */ /* 0x000fe200078e0005 */
[----:B------:R-:W-:Y:S06]  /*09a0*/  BRA `(.L_x_3) ;  /* 0xfffffffc00147947 */ /* 0x000fec000383ffff */
.L_x_24:
[----:B------:R-:W-:-:S00]  /*09b0*/  BRA `(.L_x_24) ;  /* 0xfffffffc00fc7947 */ /* 0x000fc0000383ffff */
[----:B------:R-:W-:-:S00]  /*09c0*/  NOP ;  /* 0x0000000000007918 */ /* 0x000fc00000000000 */
        /* <DEDUP_REMOVED lines=11> */
.L_x_25:


//--------------------- .nv.shared.reserved.0     --------------------------
	.section	.nv.shared.reserved.0,"aw",@nobits
	.weak		__nv_reservedSMEM_offset_0_alias
	.size		__nv_reservedSMEM_offset_0_alias, 0, 64
	.other		__nv_reservedSMEM_offset_0_alias,@"STO_CUDA_RESERVED_SHARED STV_DEFAULT"
__nv_reservedSMEM_offset_0_alias:
	.zero		0
	.zero		64


//--------------------- .nv.global                --------------------------
	.section	.nv.global,"aw",@nobits
.nv.global:
	.type		_ZN34_INTERNAL_43212b14_4_k_cu_25fe74f14cuda3std6ranges3__45__cpo9iter_moveE,@object
	.size		_ZN34_INTERNAL_43212b14_4_k_cu_25fe74f14cuda3std6ranges3__45__cpo9iter_moveE,(_ZN34_INTERNAL_43212b14_4_k_cu_25fe74f14cuda3std3__436_GLOBAL__N__43212b14_4_k_cu_25fe74f16ignoreE - _ZN34_INTERNAL_43212b14_4_k_cu_25fe74f14cuda3std6ranges3__45__cpo9iter_moveE)
_ZN34_INTERNAL_43212b14_4_k_cu_25fe74f14cuda3std6ranges3__45__cpo9iter_moveE:
	.zero		1
	.type		_ZN34_INTERNAL_43212b14_4_k_cu_25fe74f14cuda3std3__436_GLOBAL__N__43212b14_4_k_cu_25fe74f16ignoreE,@object
	.size		_ZN34_INTERNAL_43212b14_4_k_cu_25fe74f14cuda3std3__436_GLOBAL__N__43212b14_4_k_cu_25fe74f16ignoreE,(_ZN34_INTERNAL_43212b14_4_k_cu_25fe74f14cuda3std3__45__cpo4cendE - _ZN34_INTERNAL_43212b14_4_k_cu_25fe74f14cuda3std3__436_GLOBAL__N__43212b14_4_k_cu_25fe74f16ignoreE)
_ZN34_INTERNAL_43212b14_4_k_cu_25fe74f14cuda3std3__436_GLOBAL__N__43212b14_4_k_cu_25fe74f16ignoreE:
	.zero		1
	.type		_ZN34_INTERNAL_43212b14_4_k_cu_25fe74f14cuda3std3__45__cpo4cendE,@object
	.size		_ZN34_INTERNAL_43212b14_4_k_cu_25fe74f14cuda3std3__45__cpo4cendE,(_ZN34_INTERNAL_43212b14_4_k_cu_25fe74f14cuda3std3__45__cpo3endE - _ZN34_INTERNAL_43212b14_4_k_cu_25fe74f14cuda3std3__45__cpo4cendE)
_ZN34_INTERNAL_43212b14_4_k_cu_25fe74f14cuda3std3__45__cpo4cendE:
	.zero		1
	.type		_ZN34_INTERNAL_43212b14_4_k_cu_25fe74f14cuda3std3__45__cpo3endE,@object
	.size		_ZN34_INTERNAL_43212b14_4_k_cu_25fe74f14cuda3std3__45__cpo3endE,(_ZN34_INTERNAL_43212b14_4_k_cu_25fe74f14cuda3std3__48in_placeE - _ZN34_INTERNAL_43212b14_4_k_cu_25fe74f14cuda3std3__45__cpo3endE)
_ZN34_INTERNAL_43212b14_4_k_cu_25fe74f14cuda3std3__45__cpo3endE:
	.zero		1
	.type		_ZN34_INTERNAL_43212b14_4_k_cu_25fe74f14cuda3std3__48in_placeE,@object
	.size		_ZN34_INTERNAL_43212b14_4_k_cu_25fe74f14cuda3std3__48in_placeE,(_ZN34_INTERNAL_43212b14_4_k_cu_25fe74f14cuda3std6ranges3__45__cpo7advanceE - _ZN34_INTERNAL_43212b14_4_k_cu_25fe74f14cuda3std3__48in_placeE)
_ZN34_INTERNAL_43212b14_4_k_cu_25fe74f14cuda3std3__48in_placeE:
	.zero		1
	.type		_ZN34_INTERNAL_43212b14_4_k_cu_25fe74f14cuda3std6ranges3__45__cpo7advanceE,@object
	.size		_ZN34_INTERNAL_43212b14_4_k_cu_25fe74f14cuda3std6ranges3__45__cpo7advanceE,(_ZN34_INTERNAL_43212b14_4_k_cu_25fe74f14cuda3std3__45__cpo5beginE - _ZN34_INTERNAL_43212b14_4_k_cu_25fe74f14cuda3std6ranges3__45__cpo7advanceE)
_ZN34_INTERNAL_43212b14_4_k_cu_25fe74f14cuda3std6ranges3__45__cpo7advanceE:
	.zero		1
	.type		_ZN34_INTERNAL_43212b14_4_k_cu_25fe74f14cuda3std3__45__cpo5beginE,@object
	.size		_ZN34_INTERNAL_43212b14_4_k_cu_25fe74f14cuda3std3__45__cpo5beginE,(_ZN34_INTERNAL_43212b14_4_k_cu_25fe74f14cuda3std3__419piecewise_constructE - _ZN34_INTERNAL_43212b14_4_k_cu_25fe74f14cuda3std3__45__cpo5beginE)
_ZN34_INTERNAL_43212b14_4_k_cu_25fe74f14cuda3std3__45__cpo5beginE:
	.zero		1
	.type		_ZN34_INTERNAL_43212b14_4_k_cu_25fe74f14cuda3std3__419piecewise_constructE,@object
	.size		_ZN34_INTERNAL_43212b14_4_k_cu_25fe74f14cuda3std3__419piecewise_constructE,(_ZN34_INTERNAL_43212b14_4_k_cu_25fe74f14cuda3std3__45__cpo6cbeginE - _ZN34_INTERNAL_43212b14_4_k_cu_25fe74f14cuda3std3__419piecewise_constructE)
_ZN34_INTERNAL_43212b14_4_k_cu_25fe74f14cuda3std3__419piecewise_constructE:
	.zero		1
	.type		_ZN34_INTERNAL_43212b14_4_k_cu_25fe74f14cuda3std3__45__cpo6cbeginE,@object
	.size		_ZN34_INTERNAL_43212b14_4_k_cu_25fe74f14cuda3std3__45__cpo6cbeginE,(_ZN34_INTERNAL_43212b14_4_k_cu_25fe74f14cuda3std6ranges3__45__cpo4swapE - _ZN34_INTERNAL_43212b14_4_k_cu_25fe74f14cuda3std3__45__cpo6cbeginE)
_ZN34_INTERNAL_43212b14_4_k_cu_25fe74f14cuda3std3__45__cpo6cbeginE:
	.zero		1
	.type		_ZN34_INTERNAL_43212b14_4_k_cu_25fe74f14cuda3std6ranges3__45__cpo4swapE,@object
	.size		_ZN34_INTERNAL_43212b14_4_k_cu_25fe74f14cuda3std6ranges3__45__cpo4swapE,(.L_7 - _ZN34_INTERNAL_43212b14_4_k_cu_25fe74f14cuda3std6ranges3__45__cpo4swapE)
_ZN34_INTERNAL_43212b14_4_k_cu_25fe74f14cuda3std6ranges3__45__cpo4swapE:
	.zero		1
.L_7:


//--------------------- .nv.constant0._Z21max_in_strided_groupsPfS_ --------------------------
	.section	.nv.constant0._Z21max_in_strided_groupsPfS_,"a",@progbits
	.sectionflags	@""
	.align	4
.nv.constant0._Z21max_in_strided_groupsPfS_:
	.zero		912


//--------------------- SYMBOLS --------------------------

	.type		.nv.reservedSmem.offset0,@object
	.size		.nv.reservedSmem.offset0,0x4
